	.headerflags	@"EF_CUDA_TEXMODE_UNIFIED EF_CUDA_64BIT_ADDRESS EF_CUDA_ACCELERATORS EF_CUDA_SM90 EF_CUDA_VIRTUAL_SM(EF_CUDA_SM90)"
	.elftype	@"ET_EXEC"


//--------------------- .nv.info                  --------------------------
	.section	.nv.info,"",@"SHT_CUDA_INFO"
	.align	4


	//----- nvinfo : EIATTR_REGCOUNT
	.align		4
        /*0000*/ 	.byte	0x04, 0x2f
        /*0002*/ 	.short	(.L_3 - .L_2)
	.align		4
.L_2:
        /*0004*/ 	.word	index@(triton_poi_fused__native_batch_norm_legit_no_training_convolution_relu_107)
        /*0008*/ 	.word	0x00000020


	//----- nvinfo : EIATTR_MIN_STACK_SIZE
	.align		4
.L_3:
        /*000c*/ 	.byte	0x04, 0x12
        /*000e*/ 	.short	(.L_5 - .L_4)
	.align		4
.L_4:
        /*0010*/ 	.word	index@(triton_poi_fused__native_batch_norm_legit_no_training_convolution_relu_107)
        /*0014*/ 	.word	0x00000000


	//----- nvinfo : EIATTR_FRAME_SIZE
	.align		4
.L_5:
        /*0018*/ 	.byte	0x04, 0x11
        /*001a*/ 	.short	(.L_7 - .L_6)
	.align		4
.L_6:
        /*001c*/ 	.word	index@(triton_poi_fused__native_batch_norm_legit_no_training_convolution_relu_107)
        /*0020*/ 	.word	0x00000000


	//----- nvinfo : EIATTR_MIN_STACK_SIZE
	.align		4
.L_7:
        /*0024*/ 	.byte	0x04, 0x12
        /*0026*/ 	.short	(.L_9 - .L_8)
	.align		4
.L_8:
        /*0028*/ 	.word	index@(triton_poi_fused__native_batch_norm_legit_no_training_convolution_relu_107)
        /*002c*/ 	.word	0x00000000
.L_9:


//--------------------- .nv.info.triton_poi_fused__native_batch_norm_legit_no_training_convolution_relu_107 --------------------------
	.section	.nv.info.triton_poi_fused__native_batch_norm_legit_no_training_convolution_relu_107,"",@"SHT_CUDA_INFO"
	.sectionflags	@""
	.align	4


	//----- nvinfo : EIATTR_CUDA_API_VERSION
	.align		4
        /*0000*/ 	.byte	0x04, 0x37
        /*0002*/ 	.short	(.L_11 - .L_10)
.L_10:
        /*0004*/ 	.word	0x0000007c


	//----- nvinfo : EIATTR_KPARAM_INFO
	.align		4
.L_11:
        /*0008*/ 	.byte	0x04, 0x17
        /*000a*/ 	.short	(.L_13 - .L_12)
.L_12:
        /*000c*/ 	.word	0x00000000
        /*0010*/ 	.short	0x0007
        /*0012*/ 	.short	0x0038
        /*0014*/ 	.byte	0x00, 0xf0, 0x11, 0x00


	//----- nvinfo : EIATTR_KPARAM_INFO
	.align		4
.L_13:
        /*0018*/ 	.byte	0x04, 0x17
        /*001a*/ 	.short	(.L_15 - .L_14)
.L_14:
        /*001c*/ 	.word	0x00000000
        /*0020*/ 	.short	0x0006
        /*0022*/ 	.short	0x0030
        /*0024*/ 	.byte	0x00, 0xf4, 0x21, 0x00


	//----- nvinfo : EIATTR_KPARAM_INFO
	.align		4
.L_15:
        /*0028*/ 	.byte	0x04, 0x17
        /*002a*/ 	.short	(.L_17 - .L_16)
.L_16:
        /*002c*/ 	.word	0x00000000
        /*0030*/ 	.short	0x0005
        /*0032*/ 	.short	0x0028
        /*0034*/ 	.byte	0x00, 0xf4, 0x21, 0x00


	//----- nvinfo : EIATTR_KPARAM_INFO
	.align		4
.L_17:
        /*0038*/ 	.byte	0x04, 0x17
        /*003a*/ 	.short	(.L_19 - .L_18)
.L_18:
        /*003c*/ 	.word	0x00000000
        /*0040*/ 	.short	0x0004
        /*0042*/ 	.short	0x0020
        /*0044*/ 	.byte	0x00, 0xf4, 0x21, 0x00


	//----- nvinfo : EIATTR_KPARAM_INFO
	.align		4
.L_19:
        /*0048*/ 	.byte	0x04, 0x17
        /*004a*/ 	.short	(.L_21 - .L_20)
.L_20:
        /*004c*/ 	.word	0x00000000
        /*0050*/ 	.short	0x0003
        /*0052*/ 	.short	0x0018
        /*0054*/ 	.byte	0x00, 0xf4, 0x21, 0x00


	//----- nvinfo : EIATTR_KPARAM_INFO
	.align		4
.L_21:
        /*0058*/ 	.byte	0x04, 0x17
        /*005a*/ 	.short	(.L_23 - .L_22)
.L_22:
        /*005c*/ 	.word	0x00000000
        /*0060*/ 	.short	0x0002
        /*0062*/ 	.short	0x0010
        /*0064*/ 	.byte	0x00, 0xf4, 0x21, 0x00


	//----- nvinfo : EIATTR_KPARAM_INFO
	.align		4
.L_23:
        /*0068*/ 	.byte	0x04, 0x17
        /*006a*/ 	.short	(.L_25 - .L_24)
.L_24:
        /*006c*/ 	.word	0x00000000
        /*0070*/ 	.short	0x0001
        /*0072*/ 	.short	0x0008
        /*0074*/ 	.byte	0x00, 0xf4, 0x21, 0x00


	//----- nvinfo : EIATTR_KPARAM_INFO
	.align		4
.L_25:
        /*0078*/ 	.byte	0x04, 0x17
        /*007a*/ 	.short	(.L_27 - .L_26)
.L_26:
        /*007c*/ 	.word	0x00000000
        /*0080*/ 	.short	0x0000
        /*0082*/ 	.short	0x0000
        /*0084*/ 	.byte	0x00, 0xf4, 0x21, 0x00


	//----- nvinfo : EIATTR_SPARSE_MMA_MASK
	.align		4
.L_27:
        /*0088*/ 	.byte	0x03, 0x50
        /*008a*/ 	.short	0x0000


	//----- nvinfo : EIATTR_MAXREG_COUNT
	.align		4
        /*008c*/ 	.byte	0x03, 0x1b
        /*008e*/ 	.short	0x00ff


	//----- nvinfo : EIATTR_EXIT_INSTR_OFFSETS
	.align		4
        /*0090*/ 	.byte	0x04, 0x1c
        /*0092*/ 	.short	(.L_29 - .L_28)


	//   ....[0]....
.L_28:
        /*0094*/ 	.word	0x00000590


	//   ....[1]....
        /*0098*/ 	.word	0x000005b0


	//----- nvinfo : EIATTR_REQNTID
	.align		4
.L_29:
        /*009c*/ 	.byte	0x04, 0x10
        /*009e*/ 	.short	(.L_31 - .L_30)
.L_30:
        /*00a0*/ 	.word	0x00000080
        /*00a4*/ 	.word	0x00000001
        /*00a8*/ 	.word	0x00000001


	//----- nvinfo : EIATTR_CBANK_PARAM_SIZE
	.align		4
.L_31:
        /*00ac*/ 	.byte	0x03, 0x19
        /*00ae*/ 	.short	0x003c


	//----- nvinfo : EIATTR_PARAM_CBANK
	.align		4
        /*00b0*/ 	.byte	0x04, 0x0a
        /*00b2*/ 	.short	(.L_33 - .L_32)
	.align		4
.L_32:
        /*00b4*/ 	.word	index@(.nv.constant0.triton_poi_fused__native_batch_norm_legit_no_training_convolution_relu_107)
        /*00b8*/ 	.short	0x0210
        /*00ba*/ 	.short	0x003c


	//----- nvinfo : EIATTR_SW_WAR
	.align		4
.L_33:
        /*00bc*/ 	.byte	0x04, 0x36
        /*00be*/ 	.short	(.L_35 - .L_34)
.L_34:
        /*00c0*/ 	.word	0x00000008
.L_35:


//--------------------- .nv.callgraph             --------------------------
	.section	.nv.callgraph,"",@"SHT_CUDA_CALLGRAPH"
	.align	4
	.sectionentsize	8
	.align		4
        /*0000*/ 	.word	0x00000000
	.align		4
        /*0004*/ 	.word	0xffffffff
	.align		4
        /*0008*/ 	.word	0x00000000
	.align		4
        /*000c*/ 	.word	0xfffffffe
	.align		4
        /*0010*/ 	.word	0x00000000
	.align		4
        /*0014*/ 	.word	0xfffffffd
	.align		4
        /*0018*/ 	.word	0x00000000
	.align		4
        /*001c*/ 	.word	0xfffffffc


//--------------------- .nv.constant4             --------------------------
	.section	.nv.constant4,"a",@progbits
	.align	8
	.align		8
.nv.constant4:
        /*0000*/ 	.dword	_$_str
	.align		8
        /*0008*/ 	.dword	_$_str_$_2


//--------------------- .text.triton_poi_fused__native_batch_norm_legit_no_training_convolution_relu_107 --------------------------
	.section	.text.triton_poi_fused__native_batch_norm_legit_no_training_convolution_relu_107,"ax",@progbits
	.align	128
        .global         triton_poi_fused__native_batch_norm_legit_no_training_convolution_relu_107
        .type           triton_poi_fused__native_batch_norm_legit_no_training_convolution_relu_107,@function
        .size           triton_poi_fused__native_batch_norm_legit_no_training_convolution_relu_107,(.L_x_1 - triton_poi_fused__native_batch_norm_legit_no_training_convolution_relu_107)
        .other          triton_poi_fused__native_batch_norm_legit_no_training_convolution_relu_107,@"STO_CUDA_ENTRY STV_DEFAULT"
triton_poi_fused__native_batch_norm_legit_no_training_convolution_relu_107:
.text.triton_poi_fused__native_batch_norm_legit_no_training_convolution_relu_107:
[----:B------:R-:W0:Y:S01]  /*0000*/  LDC R1, c[0x0][0x28] ;  /* 0x00000a00ff017b82 */ /* 0x000e220000000800 */
[----:B------:R-:W1:Y:S07]  /*0010*/  S2R R0, SR_TID.X ;  /* 0x0000000000007919 */ /* 0x000e6e0000002100 */
[----:B------:R-:W2:Y:S01]  /*0020*/  LDC.64 R2, c[0x0][0x228] ;  /* 0x00008a00ff027b82 */ /* 0x000ea20000000a00 */
[----:B------:R-:W-:Y:S01]  /*0030*/  HFMA2.MMA R16, -RZ, RZ, 0, 0 ;  /* 0x00000000ff107435 */ /* 0x000fe200000001ff */
[----:B------:R-:W-:Y:S01]  /*0040*/  CS2R R20, SRZ ;  /* 0x0000000000147805 */ /* 0x000fe2000001ff00 */
[----:B------:R-:W3:Y:S01]  /*0050*/  S2R R17, SR_CTAID.X ;  /* 0x0000000000117919 */ /* 0x000ee20000002500 */
[----:B------:R-:W-:-:S04]  /*0060*/  ULDC.64 UR4, c[0x0][0x208] ;  /* 0x0000820000047ab9 */ /* 0x000fc80000000a00 */
[----:B------:R-:W4:Y:S08]  /*0070*/  LDC.64 R10, c[0x0][0x218] ;  /* 0x00008600ff0a7b82 */ /* 0x000f300000000a00 */
[----:B------:R-:W5:Y:S08]  /*0080*/  LDC.64 R8, c[0x0][0x210] ;  /* 0x00008400ff087b82 */ /* 0x000f700000000a00 */
[----:B------:R-:W4:Y:S01]  /*0090*/  LDC.64 R14, c[0x0][0x220] ;  /* 0x00008800ff0e7b82 */ /* 0x000f220000000a00 */
[----:B-1----:R-:W-:-:S04]  /*00a0*/  SHF.L.U32 R0, R0, 0x1, RZ ;  /* 0x0000000100007819 */ /* 0x002fc800000006ff */
[----:B------:R-:W-:-:S04]  /*00b0*/  LOP3.LUT R0, R0, 0xfe, RZ, 0xc0, !PT ;  /* 0x000000fe00007812 */ /* 0x000fc800078ec0ff */
[----:B---3--:R-:W-:-:S04]  /*00c0*/  LEA R17, R17, R0, 0x8 ;  /* 0x0000000011117211 */ /* 0x008fc800078e40ff */
[----:B------:R-:W-:Y:S01]  /*00d0*/  IADD3 R23, R17, 0x1, RZ ;  /* 0x0000000111177810 */ /* 0x000fe20007ffe0ff */
[C---:B------:R-:W-:Y:S01]  /*00e0*/  IMAD.HI R0, R17.reuse, 0x2f149903, RZ ;  /* 0x2f14990311007827 */ /* 0x040fe200078e02ff */
[----:B------:R-:W-:-:S03]  /*00f0*/  ISETP.GE.AND P0, PT, R17, 0x15c, PT ;  /* 0x0000015c1100780c */ /* 0x000fc60003f06270 */
[----:B------:R-:W-:Y:S01]  /*0100*/  IMAD.HI R4, R23, 0x2f149903, RZ ;  /* 0x2f14990317047827 */ /* 0x000fe200078e02ff */
[----:B------:R-:W-:-:S04]  /*0110*/  SHF.R.U32.HI R5, RZ, 0x1f, R0 ;  /* 0x0000001fff057819 */ /* 0x000fc80000011600 */
[----:B------:R-:W-:Y:S02]  /*0120*/  LEA.HI.SX32 R0, R0, R5, 0x1c ;  /* 0x0000000500007211 */ /* 0x000fe400078fe2ff */
[----:B------:R-:W-:-:S03]  /*0130*/  SHF.R.U32.HI R5, RZ, 0x1f, R4 ;  /* 0x0000001fff057819 */ /* 0x000fc60000011604 */
[----:B------:R-:W-:Y:S01]  /*0140*/  IMAD R25, R0, -0x57, R17 ;  /* 0xffffffa900197824 */ /* 0x000fe200078e0211 */
[----:B------:R-:W-:-:S03]  /*0150*/  LEA.HI.SX32 R4, R4, R5, 0x1c ;  /* 0x0000000504047211 */ /* 0x000fc600078fe2ff */
[----:B--2---:R-:W-:-:S04]  /*0160*/  IMAD.WIDE R6, R25, 0x4, R2 ;  /* 0x0000000419067825 */ /* 0x004fc800078e0202 */
[----:B------:R-:W-:Y:S01]  /*0170*/  IMAD R23, R4, -0x57, R23 ;  /* 0xffffffa904177824 */ /* 0x000fe200078e0217 */
[----:B------:R1:W2:Y:S01]  /*0180*/  @!P0 LDG.E.EL R16, desc[UR4][R6.64] ;  /* 0x0000000406108981 */ /* 0x0002a2000c2e1900 */
[----:B------:R-:W3:Y:S02]  /*0190*/  LDC.64 R4, c[0x0][0x230] ;  /* 0x00008c00ff047b82 */ /* 0x000ee40000000a00 */
[----:B------:R-:W-:-:S05]  /*01a0*/  IMAD.WIDE R12, R23, 0x4, R2 ;  /* 0x00000004170c7825 */ /* 0x000fca00078e0202 */
[----:B------:R5:W2:Y:S01]  /*01b0*/  @!P0 LDG.E.EL R20, desc[UR4][R12.64] ;  /* 0x000000040c148981 */ /* 0x000aa2000c2e1900 */
[----:B------:R-:W3:Y:S01]  /*01c0*/  LDC.64 R2, c[0x0][0x238] ;  /* 0x00008e00ff027b82 */ /* 0x000ee20000000a00 */
[--C-:B----4-:R-:W-:Y:S01]  /*01d0*/  IMAD.WIDE R26, R25, 0x4, R10.reuse ;  /* 0x00000004191a7825 */ /* 0x110fe200078e020a */
[----:B------:R-:W-:Y:S02]  /*01e0*/  MOV R0, RZ ;  /* 0x000000ff00007202 */ /* 0x000fe40000000f00 */
[----:B-1----:R-:W-:Y:S01]  /*01f0*/  CS2R R6, SRZ ;  /* 0x0000000000067805 */ /* 0x002fe2000001ff00 */
[----:B------:R-:W-:Y:S01]  /*0200*/  IMAD.WIDE R10, R23, 0x4, R10 ;  /* 0x00000004170a7825 */ /* 0x000fe200078e020a */
[----:B------:R-:W-:Y:S01]  /*0210*/  CS2R R18, SRZ ;  /* 0x0000000000127805 */ /* 0x000fe2000001ff00 */
[----:B------:R3:W4:Y:S02]  /*0220*/  @!P0 LDG.E.EL R21, desc[UR4][R26.64] ;  /* 0x000000041a158981 */ /* 0x000724000c2e1900 */
[----:B-----5:R-:W-:-:S02]  /*0230*/  IMAD.WIDE R8, R17, 0x4, R8 ;  /* 0x0000000411087825 */ /* 0x020fc400078e0208 */
[----:B------:R1:W5:Y:S02]  /*0240*/  @!P0 LDG.E.EL R0, desc[UR4][R10.64] ;  /* 0x000000040a008981 */ /* 0x000364000c2e1900 */
[--C-:B0-----:R-:W-:Y:S02]  /*0250*/  IMAD.WIDE R12, R25, 0x4, R14.reuse ;  /* 0x00000004190c7825 */ /* 0x101fe400078e020e */
[----:B------:R-:W4:Y:S02]  /*0260*/  @!P0 LDG.E.64 R6, desc[UR4][R8.64] ;  /* 0x0000000408068981 */ /* 0x000f24000c1e1b00 */
[----:B------:R-:W-:Y:S01]  /*0270*/  IMAD.WIDE R14, R23, 0x4, R14 ;  /* 0x00000004170e7825 */ /* 0x000fe200078e020e */
[----:B------:R-:W-:Y:S01]  /*0280*/  HFMA2.MMA R29, -RZ, RZ, 0, 0 ;  /* 0x00000000ff1d7435 */ /* 0x000fe200000001ff */
[----:B------:R-:W4:Y:S02]  /*0290*/  @!P0 LDG.E.EL R19, desc[UR4][R12.64] ;  /* 0x000000040c138981 */ /* 0x000f24000c2e1900 */
[----:B---3--:R-:W-:-:S02]  /*02a0*/  IMAD.WIDE R26, R25, 0x4, R4 ;  /* 0x00000004191a7825 */ /* 0x008fc400078e0204 */
[----:B------:R-:W3:Y:S02]  /*02b0*/  @!P0 LDG.E.EL R18, desc[UR4][R14.64] ;  /* 0x000000040e128981 */ /* 0x000ee4000c2e1900 */
[----:B------:R-:W-:Y:S01]  /*02c0*/  IMAD.WIDE R24, R25, 0x4, R2 ;  /* 0x0000000419187825 */ /* 0x000fe200078e0202 */
[----:B-1----:R-:W-:-:S03]  /*02d0*/  MOV R10, RZ ;  /* 0x000000ff000a7202 */ /* 0x002fc60000000f00 */
[C---:B------:R-:W-:Y:S01]  /*02e0*/  IMAD.WIDE R4, R23.reuse, 0x4, R4 ;  /* 0x0000000417047825 */ /* 0x040fe200078e0204 */
[----:B------:R-:W3:Y:S03]  /*02f0*/  @!P0 LDG.E.EL R29, desc[UR4][R24.64] ;  /* 0x00000004181d8981 */ /* 0x000ee6000c2e1900 */
[----:B------:R-:W-:Y:S01]  /*0300*/  IMAD.WIDE R2, R23, 0x4, R2 ;  /* 0x0000000417027825 */ /* 0x000fe200078e0202 */
[----:B------:R-:W-:-:S04]  /*0310*/  CS2R R22, SRZ ;  /* 0x0000000000167805 */ /* 0x000fc8000001ff00 */
[----:B------:R0:W3:Y:S04]  /*0320*/  @!P0 LDG.E.EL R10, desc[UR4][R2.64] ;  /* 0x00000004020a8981 */ /* 0x0000e8000c2e1900 */
[----:B------:R-:W3:Y:S04]  /*0330*/  @!P0 LDG.E.EL R22, desc[UR4][R26.64] ;  /* 0x000000041a168981 */ /* 0x000ee8000c2e1900 */
[----:B------:R1:W3:Y:S01]  /*0340*/  @!P0 LDG.E.EL R23, desc[UR4][R4.64] ;  /* 0x0000000404178981 */ /* 0x0002e2000c2e1900 */
[----:B0-----:R-:W0:Y:S01]  /*0350*/  LDC.64 R2, c[0x0][0x240] ;  /* 0x00009000ff027b82 */ /* 0x001e220000000a00 */
[----:B-1----:R-:W-:Y:S01]  /*0360*/  HFMA2.MMA R5, -RZ, RZ, 1.625, 0 ;  /* 0x3e800000ff057435 */ /* 0x002fe200000001ff */
[----:B0-----:R-:W-:-:S04]  /*0370*/  IMAD.WIDE R2, R17, 0x4, R2 ;  /* 0x0000000411027825 */ /* 0x001fc800078e0202 */
[----:B--2---:R-:W-:-:S04]  /*0380*/  FADD R16, R16, 9.9999997473787516356e-06 ;  /* 0x3727c5ac10107421 */ /* 0x004fc80000000000 */
[----:B------:R-:W0:Y:S01]  /*0390*/  MUFU.SQRT R11, R16 ;  /* 0x00000010000b7308 */ /* 0x000e220000002000 */
[----:B------:R-:W-:-:S07]  /*03a0*/  FADD R20, R20, 9.9999997473787516356e-06 ;  /* 0x3727c5ac14147421 */ /* 0x000fce0000000000 */
[----:B------:R-:W1:Y:S01]  /*03b0*/  MUFU.SQRT R12, R20 ;  /* 0x00000014000c7308 */ /* 0x000e620000002000 */
[C---:B0-----:R-:W-:Y:S02]  /*03c0*/  FSETP.GT.AND P1, PT, R11.reuse, 8.50705917302346158658e+37, PT ;  /* 0x7e8000000b00780b */ /* 0x041fe40003f24000 */
[----:B------:R-:W-:Y:S02]  /*03d0*/  FSETP.GEU.AND P3, PT, R11, 1.175494350822287508e-38, PT ;  /* 0x008000000b00780b */ /* 0x000fe40003f6e000 */
[C---:B-1----:R-:W-:Y:S02]  /*03e0*/  FSETP.GT.AND P2, PT, R12.reuse, 8.50705917302346158658e+37, PT ;  /* 0x7e8000000c00780b */ /* 0x042fe40003f44000 */
[----:B------:R-:W-:-:S07]  /*03f0*/  FSETP.GEU.AND P4, PT, R12, 1.175494350822287508e-38, PT ;  /* 0x008000000c00780b */ /* 0x000fce0003f8e000 */
[----:B------:R-:W-:-:S04]  /*0400*/  @P1 FMUL R11, R11, 0.25 ;  /* 0x3e8000000b0b1820 */ /* 0x000fc80000400000 */
[----:B------:R-:W-:Y:S01]  /*0410*/  @!P3 FMUL R11, R11, 16777216 ;  /* 0x4b8000000b0bb820 */ /* 0x000fe20000400000 */
[----:B------:R-:W-:-:S04]  /*0420*/  @P2 FMUL R12, R12, 0.25 ;  /* 0x3e8000000c0c2820 */ /* 0x000fc80000400000 */
[----:B------:R-:W-:Y:S01]  /*0430*/  @!P4 FMUL R12, R12, 16777216 ;  /* 0x4b8000000c0cc820 */ /* 0x000fe20000400000 */
[----:B------:R-:W0:Y:S01]  /*0440*/  MUFU.RCP R11, R11 ;  /* 0x0000000b000b7308 */ /* 0x000e220000001000 */
[----:B------:R-:W-:-:S07]  /*0450*/  FSEL R4, R5, 1, P1 ;  /* 0x3f80000005047808 */ /* 0x000fce0000800000 */
[----:B------:R-:W1:Y:S01]  /*0460*/  MUFU.RCP R12, R12 ;  /* 0x0000000c000c7308 */ /* 0x000e620000001000 */
[----:B------:R-:W-:Y:S01]  /*0470*/  FSEL R5, R5, 1, P2 ;  /* 0x3f80000005057808 */ /* 0x000fe20001000000 */
[----:B------:R-:W-:Y:S01]  /*0480*/  @!P3 FMUL R4, R4, 16777216 ;  /* 0x4b8000000404b820 */ /* 0x000fe20000400000 */
[----:B----4-:R-:W-:Y:S01]  /*0490*/  FADD R6, R21, R6 ;  /* 0x0000000615067221 */ /* 0x010fe20000000000 */
[----:B-----5:R-:W-:Y:S02]  /*04a0*/  FADD R7, R0, R7 ;  /* 0x0000000700077221 */ /* 0x020fe40000000000 */
[----:B------:R-:W-:Y:S01]  /*04b0*/  @!P4 FMUL R5, R5, 16777216 ;  /* 0x4b8000000505c820 */ /* 0x000fe20000400000 */
[----:B0-----:R-:W-:Y:S01]  /*04c0*/  FMUL R4, R11, R4 ;  /* 0x000000040b047220 */ /* 0x001fe20000400000 */
[----:B------:R-:W-:Y:S01]  /*04d0*/  FADD R19, R6, -R19 ;  /* 0x8000001306137221 */ /* 0x000fe20000000000 */
[----:B---3--:R-:W-:Y:S01]  /*04e0*/  FADD R18, R7, -R18 ;  /* 0x8000001207127221 */ /* 0x008fe20000000000 */
[----:B-1----:R-:W-:-:S02]  /*04f0*/  FMUL R5, R12, R5 ;  /* 0x000000050c057220 */ /* 0x002fc40000400000 */
[----:B------:R-:W-:Y:S02]  /*0500*/  FMUL R4, R19, R4 ;  /* 0x0000000413047220 */ /* 0x000fe40000400000 */
[----:B------:R-:W-:Y:S02]  /*0510*/  FMUL R5, R18, R5 ;  /* 0x0000000512057220 */ /* 0x000fe40000400000 */
[----:B------:R-:W-:Y:S02]  /*0520*/  FFMA R4, R4, R22, R29 ;  /* 0x0000001604047223 */ /* 0x000fe4000000001d */
[----:B------:R-:W-:Y:S01]  /*0530*/  FFMA R5, R5, R23, R10 ;  /* 0x0000001705057223 */ /* 0x000fe2000000000a */
[----:B------:R0:W-:Y:S02]  /*0540*/  @!P0 STG.E.64 desc[UR4][R8.64], R6 ;  /* 0x0000000608008986 */ /* 0x0001e4000c101b04 */
[----:B------:R-:W-:Y:S02]  /*0550*/  FSETP.GEU.AND P1, PT, R4, RZ, PT ;  /* 0x000000ff0400720b */ /* 0x000fe40003f2e000 */
[----:B------:R-:W-:-:S02]  /*0560*/  FSETP.GEU.AND P2, PT, R5, RZ, PT ;  /* 0x000000ff0500720b */ /* 0x000fc40003f4e000 */
[----:B------:R-:W-:Y:S02]  /*0570*/  FSEL R4, R4, RZ, P1 ;  /* 0x000000ff04047208 */ /* 0x000fe40000800000 */
[----:B------:R-:W-:Y:S01]  /*0580*/  FSEL R5, R5, RZ, P2 ;  /* 0x000000ff05057208 */ /* 0x000fe20001000000 */
[----:B0-----:R-:W-:Y:S08]  /*0590*/  @P0 EXIT ;  /* 0x000000000000094d */ /* 0x001ff00003800000 */
[----:B------:R-:W-:Y:S01]  /*05a0*/  STG.E.64 desc[UR4][R2.64], R4 ;  /* 0x0000000402007986 */ /* 0x000fe2000c101b04 */
[----:B------:R-:W-:Y:S05]  /*05b0*/  EXIT ;  /* 0x000000000000794d */ /* 0x000fea0003800000 */
.L_x_0:
[----:B------:R-:W-:-:S00]  /*05c0*/  BRA `(.L_x_0) ;  /* 0xfffffffc00fc7947 */ /* 0x000fc0000383ffff */
[----:B------:R-:W-:-:S00]  /*05d0*/  NOP ;  /* 0x0000000000007918 */ /* 0x000fc00000000000 */
        /* <DEDUP_REMOVED lines=10> */
.L_x_1:


//--------------------- .nv.global.init           --------------------------
	.section	.nv.global.init,"aw",@progbits
.nv.global.init:
	.type		_$_str,@object
	.size		_$_str,(_$_str_$_2 - _$_str)
_$_str:
        /*0000*/ 	.byte	0x5f, 0x5f, 0x43, 0x55, 0x44, 0x41, 0x5f, 0x46, 0x54, 0x5a, 0x00
	.type		_$_str_$_2,@object
	.size		_$_str_$_2,(.L_1 - _$_str_$_2)
_$_str_$_2:
        /*000b*/ 	.byte	0x5f, 0x5f, 0x43, 0x55, 0x44, 0x41, 0x5f, 0x50, 0x52, 0x45, 0x43, 0x5f, 0x53, 0x51, 0x52, 0x54
        /*001b*/ 	.byte	0x00
.L_1:


//--------------------- .nv.constant0.triton_poi_fused__native_batch_norm_legit_no_training_convolution_relu_107 --------------------------
	.section	.nv.constant0.triton_poi_fused__native_batch_norm_legit_no_training_convolution_relu_107,"a",@progbits
	.sectionflags	@""
	.align	4
.nv.constant0.triton_poi_fused__native_batch_norm_legit_no_training_convolution_relu_107:
	.zero		588
